//
// Generated by NVIDIA NVVM Compiler
//
// Compiler Build ID: CL-36424714
// Cuda compilation tools, release 13.0, V13.0.88
// Based on NVVM 20.0.0
//

.version 9.0
.target sm_100
.address_size 64

	// .globl	_Z24resize_nearest_kernel_2diff4int2PKfiiPfii

.visible .entry _Z24resize_nearest_kernel_2diff4int2PKfiiPfii(
	.param .u32 _Z24resize_nearest_kernel_2diff4int2PKfiiPfii_param_0,
	.param .f32 _Z24resize_nearest_kernel_2diff4int2PKfiiPfii_param_1,
	.param .f32 _Z24resize_nearest_kernel_2diff4int2PKfiiPfii_param_2,
	.param .align 8 .b8 _Z24resize_nearest_kernel_2diff4int2PKfiiPfii_param_3[8],
	.param .u64 .ptr .align 1 _Z24resize_nearest_kernel_2diff4int2PKfiiPfii_param_4,
	.param .u32 _Z24resize_nearest_kernel_2diff4int2PKfiiPfii_param_5,
	.param .u32 _Z24resize_nearest_kernel_2diff4int2PKfiiPfii_param_6,
	.param .u64 .ptr .align 1 _Z24resize_nearest_kernel_2diff4int2PKfiiPfii_param_7,
	.param .u32 _Z24resize_nearest_kernel_2diff4int2PKfiiPfii_param_8,
	.param .u32 _Z24resize_nearest_kernel_2diff4int2PKfiiPfii_param_9
)
{
	.reg .pred 	%p<7>;
	.reg .b32 	%r<41>;
	.reg .b32 	%f<8>;
	.reg .b64 	%rd<9>;

	ld.param.u32 	%r23, [_Z24resize_nearest_kernel_2diff4int2PKfiiPfii_param_0];
	ld.param.f32 	%f1, [_Z24resize_nearest_kernel_2diff4int2PKfiiPfii_param_1];
	ld.param.f32 	%f2, [_Z24resize_nearest_kernel_2diff4int2PKfiiPfii_param_2];
	ld.param.v2.u32 	{%r1, %r2}, [_Z24resize_nearest_kernel_2diff4int2PKfiiPfii_param_3];
	ld.param.u64 	%rd3, [_Z24resize_nearest_kernel_2diff4int2PKfiiPfii_param_4];
	ld.param.u32 	%r24, [_Z24resize_nearest_kernel_2diff4int2PKfiiPfii_param_5];
	ld.param.u32 	%r25, [_Z24resize_nearest_kernel_2diff4int2PKfiiPfii_param_6];
	ld.param.u64 	%rd4, [_Z24resize_nearest_kernel_2diff4int2PKfiiPfii_param_7];
	ld.param.u32 	%r26, [_Z24resize_nearest_kernel_2diff4int2PKfiiPfii_param_8];
	ld.param.u32 	%r27, [_Z24resize_nearest_kernel_2diff4int2PKfiiPfii_param_9];
	mov.u32 	%r28, %tid.x;
	mov.u32 	%r29, %ctaid.x;
	mov.u32 	%r3, %ntid.x;
	mad.lo.s32 	%r4, %r29, %r3, %r28;
	mov.u32 	%r30, %tid.y;
	mov.u32 	%r31, %ctaid.y;
	mov.u32 	%r5, %ntid.y;
	mad.lo.s32 	%r6, %r31, %r5, %r30;
	mov.u32 	%r37, %ctaid.z;
	setp.ge.s32 	%p1, %r37, %r23;
	@%p1 bra 	$L__BB0_9;
	mov.u32 	%r32, %nctaid.x;
	mul.lo.s32 	%r8, %r3, %r32;
	mov.u32 	%r33, %nctaid.y;
	mul.lo.s32 	%r9, %r5, %r33;
	mov.u32 	%r10, %nctaid.z;
	cvta.to.global.u64 	%rd1, %rd3;
	cvta.to.global.u64 	%rd2, %rd4;
$L__BB0_2:
	setp.ge.s32 	%p2, %r6, %r2;
	@%p2 bra 	$L__BB0_8;
	mul.lo.s32 	%r12, %r37, %r25;
	mad.lo.s32 	%r13, %r37, %r27, %r4;
	mov.u32 	%r38, %r6;
$L__BB0_4:
	setp.ge.s32 	%p3, %r4, %r1;
	@%p3 bra 	$L__BB0_7;
	cvt.rn.f32.s32 	%f3, %r38;
	div.rn.f32 	%f4, %f3, %f2;
	cvt.rzi.s32.f32 	%r34, %f4;
	mad.lo.s32 	%r15, %r34, %r24, %r12;
	mad.lo.s32 	%r39, %r38, %r26, %r13;
	mov.u32 	%r40, %r4;
$L__BB0_6:
	cvt.rn.f32.s32 	%f5, %r40;
	div.rn.f32 	%f6, %f5, %f1;
	cvt.rzi.s32.f32 	%r35, %f6;
	add.s32 	%r36, %r15, %r35;
	mul.wide.s32 	%rd5, %r36, 4;
	add.s64 	%rd6, %rd1, %rd5;
	ld.global.f32 	%f7, [%rd6];
	mul.wide.s32 	%rd7, %r39, 4;
	add.s64 	%rd8, %rd2, %rd7;
	st.global.f32 	[%rd8], %f7;
	add.s32 	%r40, %r40, %r8;
	add.s32 	%r39, %r39, %r8;
	setp.lt.s32 	%p4, %r40, %r1;
	@%p4 bra 	$L__BB0_6;
$L__BB0_7:
	add.s32 	%r38, %r38, %r9;
	setp.lt.s32 	%p5, %r38, %r2;
	@%p5 bra 	$L__BB0_4;
$L__BB0_8:
	add.s32 	%r37, %r37, %r10;
	setp.lt.s32 	%p6, %r37, %r23;
	@%p6 bra 	$L__BB0_2;
$L__BB0_9:
	ret;

}


// ===== COMPILED SASS (sm_100) =====

	.target	sm_100

	.elftype	@"ET_EXEC"


//--------------------- .note.nv.tkinfo           --------------------------
	.section	.note.nv.tkinfo,"",@"SHT_NOTE"
	.sectionflags	@"SHF_NOTE_NV_TKINFO"
	.tkinfo
        /*0018*/ 	.word	0x00000002
        /*0030*/ 	.string	""
        /*0030*/ 	.string	"ptxas"
        /*0030*/ 	.string	"Cuda compilation tools, release 13.0, V13.0.88"
        /*0030*/ 	.string	"Build cuda_13.0.r13.0/compiler.36424714_0"
        /*0030*/ 	.string	"-arch sm_100 -m 64 "



//--------------------- .note.nv.cuinfo           --------------------------
	.section	.note.nv.cuinfo,"",@"SHT_NOTE"
	.sectionflags	@"SHF_NOTE_NV_CUINFO"
        /*0018*/ 	.short	0x0002
        /*001a*/ 	.short	0x0064
        /*001c*/ 	.short	0x0082
	.zero		2


//--------------------- .nv.info                  --------------------------
	.section	.nv.info,"",@"SHT_CUDA_INFO"
	.align	4


	//----- nvinfo : EIATTR_REGCOUNT
	.align		4
        /*0000*/ 	.byte	0x04, 0x2f
        /*0002*/ 	.short	(.L_1 - .L_0)
	.align		4
.L_0:
        /*0004*/ 	.word	index@(_Z24resize_nearest_kernel_2diff4int2PKfiiPfii)
        /*0008*/ 	.word	0x0000001c


	//----- nvinfo : EIATTR_FRAME_SIZE
	.align		4
.L_1:
        /*000c*/ 	.byte	0x04, 0x11
        /*000e*/ 	.short	(.L_3 - .L_2)
	.align		4
.L_2:
        /*0010*/ 	.word	index@($__internal_0_$__cuda_sm3x_div_rn_noftz_f32_slowpath)
        /*0014*/ 	.word	0x00000000


	//----- nvinfo : EIATTR_FRAME_SIZE
	.align		4
.L_3:
        /*0018*/ 	.byte	0x04, 0x11
        /*001a*/ 	.short	(.L_5 - .L_4)
	.align		4
.L_4:
        /*001c*/ 	.word	index@(_Z24resize_nearest_kernel_2diff4int2PKfiiPfii)
        /*0020*/ 	.word	0x00000000


	//----- nvinfo : EIATTR_MIN_STACK_SIZE
	.align		4
.L_5:
        /*0024*/ 	.byte	0x04, 0x12
        /*0026*/ 	.short	(.L_7 - .L_6)
	.align		4
.L_6:
        /*0028*/ 	.word	index@(_Z24resize_nearest_kernel_2diff4int2PKfiiPfii)
        /*002c*/ 	.word	0x00000000
.L_7:


//--------------------- .nv.compat                --------------------------
	.section	.nv.compat,"",@"SHT_CUDA_COMPAT_INFO"
	.align	4
        /*0000*/ 	.byte	0x02, 0x09, 0x00, 0x00, 0x02, 0x02, 0x01, 0x00, 0x02, 0x05, 0x05, 0x00, 0x03, 0x07, 0x01, 0x01
        /*0010*/ 	.byte	0x02, 0x03, 0x00, 0x00, 0x02, 0x06, 0x01, 0x00, 0x04, 0x0b, 0x08, 0x00, 0x01, 0x00, 0x00, 0x00
        /*0020*/ 	.byte	0x00, 0x00, 0x00, 0x00


//--------------------- .nv.info._Z24resize_nearest_kernel_2diff4int2PKfiiPfii --------------------------
	.section	.nv.info._Z24resize_nearest_kernel_2diff4int2PKfiiPfii,"",@"SHT_CUDA_INFO"
	.sectionflags	@""
	.align	4


	//----- nvinfo : EIATTR_CUDA_API_VERSION
	.align		4
        /*0000*/ 	.byte	0x04, 0x37
        /*0002*/ 	.short	(.L_9 - .L_8)
.L_8:
        /*0004*/ 	.word	0x00000082


	//----- nvinfo : EIATTR_KPARAM_INFO
	.align		4
.L_9:
        /*0008*/ 	.byte	0x04, 0x17
        /*000a*/ 	.short	(.L_11 - .L_10)
.L_10:
        /*000c*/ 	.word	0x00000000
        /*0010*/ 	.short	0x0009
        /*0012*/ 	.short	0x0034
        /*0014*/ 	.byte	0x00, 0xf0, 0x11, 0x00


	//----- nvinfo : EIATTR_KPARAM_INFO
	.align		4
.L_11:
        /*0018*/ 	.byte	0x04, 0x17
        /*001a*/ 	.short	(.L_13 - .L_12)
.L_12:
        /*001c*/ 	.word	0x00000000
        /*0020*/ 	.short	0x0008
        /*0022*/ 	.short	0x0030
        /*0024*/ 	.byte	0x00, 0xf0, 0x11, 0x00


	//----- nvinfo : EIATTR_KPARAM_INFO
	.align		4
.L_13:
        /*0028*/ 	.byte	0x04, 0x17
        /*002a*/ 	.short	(.L_15 - .L_14)
.L_14:
        /*002c*/ 	.word	0x00000000
        /*0030*/ 	.short	0x0007
        /*0032*/ 	.short	0x0028
        /*0034*/ 	.byte	0x00, 0xf5, 0x21, 0x00


	//----- nvinfo : EIATTR_KPARAM_INFO
	.align		4
.L_15:
        /*0038*/ 	.byte	0x04, 0x17
        /*003a*/ 	.short	(.L_17 - .L_16)
.L_16:
        /*003c*/ 	.word	0x00000000
        /*0040*/ 	.short	0x0006
        /*0042*/ 	.short	0x0024
        /*0044*/ 	.byte	0x00, 0xf0, 0x11, 0x00


	//----- nvinfo : EIATTR_KPARAM_INFO
	.align		4
.L_17:
        /*0048*/ 	.byte	0x04, 0x17
        /*004a*/ 	.short	(.L_19 - .L_18)
.L_18:
        /*004c*/ 	.word	0x00000000
        /*0050*/ 	.short	0x0005
        /*0052*/ 	.short	0x0020
        /*0054*/ 	.byte	0x00, 0xf0, 0x11, 0x00


	//----- nvinfo : EIATTR_KPARAM_INFO
	.align		4
.L_19:
        /*0058*/ 	.byte	0x04, 0x17
        /*005a*/ 	.short	(.L_21 - .L_20)
.L_20:
        /*005c*/ 	.word	0x00000000
        /*0060*/ 	.short	0x0004
        /*0062*/ 	.short	0x0018
        /*0064*/ 	.byte	0x00, 0xf5, 0x21, 0x00


	//----- nvinfo : EIATTR_KPARAM_INFO
	.align		4
.L_21:
        /*0068*/ 	.byte	0x04, 0x17
        /*006a*/ 	.short	(.L_23 - .L_22)
.L_22:
        /*006c*/ 	.word	0x00000000
        /*0070*/ 	.short	0x0003
        /*0072*/ 	.short	0x0010
        /*0074*/ 	.byte	0x00, 0xf0, 0x21, 0x00


	//----- nvinfo : EIATTR_KPARAM_INFO
	.align		4
.L_23:
        /*0078*/ 	.byte	0x04, 0x17
        /*007a*/ 	.short	(.L_25 - .L_24)
.L_24:
        /*007c*/ 	.word	0x00000000
        /*0080*/ 	.short	0x0002
        /*0082*/ 	.short	0x0008
        /*0084*/ 	.byte	0x00, 0xf0, 0x11, 0x00


	//----- nvinfo : EIATTR_KPARAM_INFO
	.align		4
.L_25:
        /*0088*/ 	.byte	0x04, 0x17
        /*008a*/ 	.short	(.L_27 - .L_26)
.L_26:
        /*008c*/ 	.word	0x00000000
        /*0090*/ 	.short	0x0001
        /*0092*/ 	.short	0x0004
        /*0094*/ 	.byte	0x00, 0xf0, 0x11, 0x00


	//----- nvinfo : EIATTR_KPARAM_INFO
	.align		4
.L_27:
        /*0098*/ 	.byte	0x04, 0x17
        /*009a*/ 	.short	(.L_29 - .L_28)
.L_28:
        /*009c*/ 	.word	0x00000000
        /*00a0*/ 	.short	0x0000
        /*00a2*/ 	.short	0x0000
        /*00a4*/ 	.byte	0x00, 0xf0, 0x11, 0x00


	//----- nvinfo : EIATTR_SPARSE_MMA_MASK
	.align		4
.L_29:
        /*00a8*/ 	.byte	0x03, 0x50
        /*00aa*/ 	.short	0x0000


	//----- nvinfo : EIATTR_MAXREG_COUNT
	.align		4
        /*00ac*/ 	.byte	0x03, 0x1b
        /*00ae*/ 	.short	0x00ff


	//----- nvinfo : EIATTR_MERCURY_ISA_VERSION
	.align		4
        /*00b0*/ 	.byte	0x03, 0x5f
        /*00b2*/ 	.short	0x0101


	//----- nvinfo : EIATTR_VRC_CTA_INIT_COUNT
	.align		4
        /*00b4*/ 	.byte	0x02, 0x4a
	.zero		1
	.zero		1


	//----- nvinfo : EIATTR_EXIT_INSTR_OFFSETS
	.align		4
        /*00b8*/ 	.byte	0x04, 0x1c
        /*00ba*/ 	.short	(.L_31 - .L_30)


	//   ....[0]....
.L_30:
        /*00bc*/ 	.word	0x000000a0


	//   ....[1]....
        /*00c0*/ 	.word	0x000005d0


	//----- nvinfo : EIATTR_CRS_STACK_SIZE
	.align		4
.L_31:
        /*00c4*/ 	.byte	0x04, 0x1e
        /*00c6*/ 	.short	(.L_33 - .L_32)
.L_32:
        /*00c8*/ 	.word	0x00000000


	//----- nvinfo : EIATTR_CBANK_PARAM_SIZE
	.align		4
.L_33:
        /*00cc*/ 	.byte	0x03, 0x19
        /*00ce*/ 	.short	0x0038


	//----- nvinfo : EIATTR_PARAM_CBANK
	.align		4
        /*00d0*/ 	.byte	0x04, 0x0a
        /*00d2*/ 	.short	(.L_35 - .L_34)
	.align		4
.L_34:
        /*00d4*/ 	.word	index@(.nv.constant0._Z24resize_nearest_kernel_2diff4int2PKfiiPfii)
        /*00d8*/ 	.short	0x0380
        /*00da*/ 	.short	0x0038


	//----- nvinfo : EIATTR_SW_WAR
	.align		4
.L_35:
        /*00dc*/ 	.byte	0x04, 0x36
        /*00de*/ 	.short	(.L_37 - .L_36)
.L_36:
        /*00e0*/ 	.word	0x00000008
.L_37:


//--------------------- .nv.callgraph             --------------------------
	.section	.nv.callgraph,"",@"SHT_CUDA_CALLGRAPH"
	.align	4
	.sectionentsize	8
	.align		4
        /*0000*/ 	.word	0x00000000
	.align		4
        /*0004*/ 	.word	0xffffffff
	.align		4
        /*0008*/ 	.word	0x00000000
	.align		4
        /*000c*/ 	.word	0xfffffffe
	.align		4
        /*0010*/ 	.word	0x00000000
	.align		4
        /*0014*/ 	.word	0xfffffffd
	.align		4
        /*0018*/ 	.word	0x00000000
	.align		4
        /*001c*/ 	.word	0xfffffffc


//--------------------- .text._Z24resize_nearest_kernel_2diff4int2PKfiiPfii --------------------------
	.section	.text._Z24resize_nearest_kernel_2diff4int2PKfiiPfii,"ax",@progbits
	.align	128
        .global         _Z24resize_nearest_kernel_2diff4int2PKfiiPfii
        .type           _Z24resize_nearest_kernel_2diff4int2PKfiiPfii,@function
        .size           _Z24resize_nearest_kernel_2diff4int2PKfiiPfii,(.L_x_23 - _Z24resize_nearest_kernel_2diff4int2PKfiiPfii)
        .other          _Z24resize_nearest_kernel_2diff4int2PKfiiPfii,@"STO_CUDA_ENTRY STV_DEFAULT"
_Z24resize_nearest_kernel_2diff4int2PKfiiPfii:
.text._Z24resize_nearest_kernel_2diff4int2PKfiiPfii:
[----:B------:R-:W-:Y:S08]  /*0000*/  LDC R1, c[0x0][0x37c] ;  /* 0x0000df00ff017b82 */ /* 0x000ff00000000800 */
[----:B------:R-:W0:Y:S01]  /*0010*/  S2UR UR4, SR_CTAID.Z ;  /* 0x00000000000479c3 */ /* 0x000e220000002700 */
[----:B------:R-:W1:Y:S01]  /*0020*/  S2R R2, SR_TID.X ;  /* 0x0000000000027919 */ /* 0x000e620000002100 */
[----:B------:R-:W2:Y:S06]  /*0030*/  S2R R8, SR_TID.Y ;  /* 0x0000000000087919 */ /* 0x000eac0000002200 */
[----:B------:R-:W0:Y:S08]  /*0040*/  LDC R0, c[0x0][0x380] ;  /* 0x0000e000ff007b82 */ /* 0x000e300000000800 */
[----:B------:R-:W3:Y:S08]  /*0050*/  LDC R9, c[0x0][0x360] ;  /* 0x0000d800ff097b82 */ /* 0x000ef00000000800 */
[----:B------:R-:W4:Y:S01]  /*0060*/  LDC R3, c[0x0][0x364] ;  /* 0x0000d900ff037b82 */ /* 0x000f220000000800 */
[----:B0-----:R-:W-:-:S07]  /*0070*/  ISETP.LE.AND P0, PT, R0, UR4, PT ;  /* 0x0000000400007c0c */ /* 0x001fce000bf03270 */
[----:B------:R-:W0:Y:S08]  /*0080*/  S2UR UR5, SR_CTAID.X ;  /* 0x00000000000579c3 */ /* 0x000e300000002500 */
[----:B------:R-:W0:Y:S02]  /*0090*/  S2UR UR6, SR_CTAID.Y ;  /* 0x00000000000679c3 */ /* 0x000e240000002600 */
[----:B01234-:R-:W-:Y:S05]  /*00a0*/  @P0 EXIT ;  /* 0x000000000000094d */ /* 0x01ffea0003800000 */
[----:B------:R-:W0:Y:S01]  /*00b0*/  LDCU UR7, c[0x0][0x370] ;  /* 0x00006e00ff0777ac */ /* 0x000e220008000800 */
[----:B------:R-:W-:Y:S02]  /*00c0*/  IMAD R2, R9, UR5, R2 ;  /* 0x0000000509027c24 */ /* 0x000fe4000f8e0202 */
[----:B------:R-:W-:Y:S01]  /*00d0*/  IMAD R8, R3, UR6, R8 ;  /* 0x0000000603087c24 */ /* 0x000fe2000f8e0208 */
[----:B------:R-:W1:Y:S01]  /*00e0*/  LDCU UR8, c[0x0][0x374] ;  /* 0x00006e80ff0877ac */ /* 0x000e620008000800 */
[----:B------:R-:W2:Y:S01]  /*00f0*/  LDCU.64 UR10, c[0x0][0x358] ;  /* 0x00006b00ff0a77ac */ /* 0x000ea20008000a00 */
[----:B------:R-:W3:Y:S01]  /*0100*/  LDCU UR9, c[0x0][0x378] ;  /* 0x00006f00ff0977ac */ /* 0x000ee20008000800 */
[----:B0-----:R-:W-:Y:S02]  /*0110*/  IMAD R9, R9, UR7, RZ ;  /* 0x0000000709097c24 */ /* 0x001fe4000f8e02ff */
[----:B-1----:R-:W-:-:S07]  /*0120*/  IMAD R10, R3, UR8, RZ ;  /* 0x00000008030a7c24 */ /* 0x002fce000f8e02ff */
.L_x_10:
[----:B------:R-:W0:Y:S01]  /*0130*/  LDCU UR5, c[0x0][0x394] ;  /* 0x00007280ff0577ac */ /* 0x000e220008000800 */
[----:B------:R-:W-:Y:S01]  /*0140*/  BSSY.RECONVERGENT B0, `(.L_x_0) ;  /* 0x0000044000007945 */ /* 0x000fe20003800200 */
[----:B-1----:R-:W1:Y:S01]  /*0150*/  LDCU UR7, c[0x0][0x390] ;  /* 0x00007200ff0777ac */ /* 0x002e620008000800 */
[----:B0-----:R-:W-:-:S13]  /*0160*/  ISETP.GE.AND P0, PT, R8, UR5, PT ;  /* 0x0000000508007c0c */ /* 0x001fda000bf06270 */
[----:B-1----:R-:W-:Y:S05]  /*0170*/  @P0 BRA `(.L_x_1) ;  /* 0x0000000400000947 */ /* 0x002fea0003800000 */
[----:B------:R-:W0:Y:S01]  /*0180*/  LDC R12, c[0x0][0x3a4] ;  /* 0x0000e900ff0c7b82 */ /* 0x000e220000000800 */
[----:B------:R-:W-:-:S07]  /*0190*/  IMAD.MOV.U32 R11, RZ, RZ, R8 ;  /* 0x000000ffff0b7224 */ /* 0x000fce00078e0008 */
[----:B------:R-:W1:Y:S01]  /*01a0*/  LDC R3, c[0x0][0x3b4] ;  /* 0x0000ed00ff037b82 */ /* 0x000e620000000800 */
[----:B0-----:R-:W-:Y:S02]  /*01b0*/  IMAD R12, R12, UR4, RZ ;  /* 0x000000040c0c7c24 */ /* 0x001fe4000f8e02ff */
[----:B-1----:R-:W-:-:S07]  /*01c0*/  IMAD R14, R3, UR4, R2 ;  /* 0x00000004030e7c24 */ /* 0x002fce000f8e0202 */
.L_x_9:
[----:B------:R-:W0:Y:S01]  /*01d0*/  LDCU UR5, c[0x0][0x390] ;  /* 0x00007200ff0577ac */ /* 0x000e220008000800 */
[----:B------:R-:W-:Y:S01]  /*01e0*/  BSSY.RECONVERGENT B1, `(.L_x_2) ;  /* 0x0000035000017945 */ /* 0x000fe20003800200 */
[----:B0-----:R-:W-:-:S13]  /*01f0*/  ISETP.GE.AND P0, PT, R2, UR5, PT ;  /* 0x0000000502007c0c */ /* 0x001fda000bf06270 */
[----:B-1----:R-:W-:Y:S05]  /*0200*/  @P0 BRA `(.L_x_3) ;  /* 0x0000000000c80947 */ /* 0x002fea0003800000 */
[----:B------:R-:W0:Y:S01]  /*0210*/  LDC R7, c[0x0][0x388] ;  /* 0x0000e200ff077b82 */ /* 0x000e220000000800 */
[----:B------:R-:W-:Y:S01]  /*0220*/  I2FP.F32.S32 R0, R11 ;  /* 0x0000000b00007245 */ /* 0x000fe20000201400 */
[----:B------:R-:W-:Y:S01]  /*0230*/  BSSY.RECONVERGENT B2, `(.L_x_4) ;  /* 0x000000d000027945 */ /* 0x000fe20003800200 */
[----:B0-----:R-:W0:Y:S08]  /*0240*/  MUFU.RCP R3, R7 ;  /* 0x0000000700037308 */ /* 0x001e300000001000 */
[----:B------:R-:W1:Y:S01]  /*0250*/  FCHK P0, R0, R7 ;  /* 0x0000000700007302 */ /* 0x000e620000000000 */
[----:B0-----:R-:W-:-:S04]  /*0260*/  FFMA R4, R3, -R7, 1 ;  /* 0x3f80000003047423 */ /* 0x001fc80000000807 */
[----:B------:R-:W-:-:S04]  /*0270*/  FFMA R3, R3, R4, R3 ;  /* 0x0000000403037223 */ /* 0x000fc80000000003 */
[----:B------:R-:W-:-:S04]  /*0280*/  FFMA R4, R0, R3, RZ ;  /* 0x0000000300047223 */ /* 0x000fc800000000ff */
[----:B------:R-:W-:-:S04]  /*0290*/  FFMA R5, R4, -R7, R0 ;  /* 0x8000000704057223 */ /* 0x000fc80000000000 */
[----:B------:R-:W-:Y:S01]  /*02a0*/  FFMA R3, R3, R5, R4 ;  /* 0x0000000503037223 */ /* 0x000fe20000000004 */
[----:B-1----:R-:W-:Y:S06]  /*02b0*/  @!P0 BRA `(.L_x_5) ;  /* 0x0000000000108947 */ /* 0x002fec0003800000 */
[----:B------:R-:W0:Y:S01]  /*02c0*/  LDCU UR5, c[0x0][0x388] ;  /* 0x00007100ff0577ac */ /* 0x000e220008000800 */
[----:B------:R-:W-:Y:S01]  /*02d0*/  MOV R18, 0x300 ;  /* 0x0000030000127802 */ /* 0x000fe20000000f00 */
[----:B0-----:R-:W-:-:S07]  /*02e0*/  IMAD.U32 R3, RZ, RZ, UR5 ;  /* 0x00000005ff037e24 */ /* 0x001fce000f8e00ff */
[----:B--23--:R-:W-:Y:S05]  /*02f0*/  CALL.REL.NOINC `($__internal_0_$__cuda_sm3x_div_rn_noftz_f32_slowpath) ;  /* 0x0000000000b87944 */ /* 0x00cfea0003c00000 */
.L_x_5:
[----:B--23--:R-:W-:Y:S05]  /*0300*/  BSYNC.RECONVERGENT B2 ;  /* 0x0000000000027941 */ /* 0x00cfea0003800200 */
.L_x_4:
[----:B------:R-:W0:Y:S01]  /*0310*/  LDC R13, c[0x0][0x384] ;  /* 0x0000e100ff0d7b82 */ /* 0x000e220000000800 */
[----:B------:R-:W1:Y:S01]  /*0320*/  LDCU UR5, c[0x0][0x3a0] ;  /* 0x00007400ff0577ac */ /* 0x000e620008000800 */
[----:B------:R-:W1:Y:S01]  /*0330*/  F2I.TRUNC.NTZ R3, R3 ;  /* 0x0000000300037305 */ /* 0x000e62000020f100 */
[----:B------:R-:W-:Y:S01]  /*0340*/  IMAD.MOV.U32 R16, RZ, RZ, R2 ;  /* 0x000000ffff107224 */ /* 0x000fe200078e0002 */
[----:B------:R-:W2:Y:S04]  /*0350*/  LDCU UR6, c[0x0][0x3b0] ;  /* 0x00007600ff0677ac */ /* 0x000ea80008000800 */
[----:B------:R-:W3:Y:S08]  /*0360*/  LDC.64 R6, c[0x0][0x398] ;  /* 0x0000e600ff067b82 */ /* 0x000ef00000000a00 */
[----:B------:R-:W4:Y:S01]  /*0370*/  LDC.64 R4, c[0x0][0x3a8] ;  /* 0x0000ea00ff047b82 */ /* 0x000f220000000a00 */
[----:B-1----:R-:W-:-:S02]  /*0380*/  IMAD R15, R3, UR5, R12 ;  /* 0x00000005030f7c24 */ /* 0x002fc4000f8e020c */
[----:B--2---:R-:W-:-:S07]  /*0390*/  IMAD R17, R11, UR6, R14 ;  /* 0x000000060b117c24 */ /* 0x004fce000f8e020e */
.L_x_8:
[----:B01----:R-:W0:Y:S01]  /*03a0*/  MUFU.RCP R18, R13 ;  /* 0x0000000d00127308 */ /* 0x003e220000001000 */
[----:B------:R-:W-:Y:S01]  /*03b0*/  I2FP.F32.S32 R0, R16 ;  /* 0x0000001000007245 */ /* 0x000fe20000201400 */
[----:B------:R-:W-:Y:S06]  /*03c0*/  BSSY.RECONVERGENT B2, `(.L_x_6) ;  /* 0x000000c000027945 */ /* 0x000fec0003800200 */
        /* <DEDUP_REMOVED lines=10> */
[----:B---34-:R-:W-:Y:S05]  /*0470*/  CALL.REL.NOINC `($__internal_0_$__cuda_sm3x_div_rn_noftz_f32_slowpath) ;  /* 0x0000000000587944 */ /* 0x018fea0003c00000 */
.L_x_7:
[----:B------:R-:W-:Y:S05]  /*0480*/  BSYNC.RECONVERGENT B2 ;  /* 0x0000000000027941 */ /* 0x000fea0003800200 */
.L_x_6:
[----:B------:R-:W0:Y:S02]  /*0490*/  F2I.TRUNC.NTZ R0, R3 ;  /* 0x0000000300007305 */ /* 0x000e24000020f100 */
[----:B0-----:R-:W-:-:S04]  /*04a0*/  IMAD.IADD R21, R15, 0x1, R0 ;  /* 0x000000010f157824 */ /* 0x001fc800078e0200 */
[----:B---3--:R-:W-:-:S06]  /*04b0*/  IMAD.WIDE R20, R21, 0x4, R6 ;  /* 0x0000000415147825 */ /* 0x008fcc00078e0206 */
[----:B------:R-:W2:Y:S01]  /*04c0*/  LDG.E R21, desc[UR10][R20.64] ;  /* 0x0000000a14157981 */ /* 0x000ea2000c1e1900 */
[----:B----4-:R-:W-:-:S04]  /*04d0*/  IMAD.WIDE R18, R17, 0x4, R4 ;  /* 0x0000000411127825 */ /* 0x010fc800078e0204 */
[C---:B------:R-:W-:Y:S02]  /*04e0*/  IMAD.IADD R16, R9.reuse, 0x1, R16 ;  /* 0x0000000109107824 */ /* 0x040fe400078e0210 */
[----:B------:R-:W-:-:S03]  /*04f0*/  IMAD.IADD R17, R9, 0x1, R17 ;  /* 0x0000000109117824 */ /* 0x000fc600078e0211 */
[----:B------:R-:W-:Y:S01]  /*0500*/  ISETP.GE.AND P0, PT, R16, UR7, PT ;  /* 0x0000000710007c0c */ /* 0x000fe2000bf06270 */
[----:B--2---:R1:W-:-:S12]  /*0510*/  STG.E desc[UR10][R18.64], R21 ;  /* 0x0000001512007986 */ /* 0x0043d8000c10190a */
[----:B------:R-:W-:Y:S05]  /*0520*/  @!P0 BRA `(.L_x_8) ;  /* 0xfffffffc009c8947 */ /* 0x000fea000383ffff */
.L_x_3:
[----:B--23--:R-:W-:Y:S05]  /*0530*/  BSYNC.RECONVERGENT B1 ;  /* 0x0000000000017941 */ /* 0x00cfea0003800200 */
.L_x_2:
[----:B------:R-:W0:Y:S01]  /*0540*/  LDCU UR5, c[0x0][0x394] ;  /* 0x00007280ff0577ac */ /* 0x000e220008000800 */
[----:B------:R-:W-:-:S05]  /*0550*/  IMAD.IADD R11, R10, 0x1, R11 ;  /* 0x000000010a0b7824 */ /* 0x000fca00078e020b */
[----:B0-----:R-:W-:-:S13]  /*0560*/  ISETP.GE.AND P0, PT, R11, UR5, PT ;  /* 0x000000050b007c0c */ /* 0x001fda000bf06270 */
[----:B------:R-:W-:Y:S05]  /*0570*/  @!P0 BRA `(.L_x_9) ;  /* 0xfffffffc00148947 */ /* 0x000fea000383ffff */
.L_x_1:
[----:B--23--:R-:W-:Y:S05]  /*0580*/  BSYNC.RECONVERGENT B0 ;  /* 0x0000000000007941 */ /* 0x00cfea0003800200 */
.L_x_0:
[----:B------:R-:W0:Y:S01]  /*0590*/  LDCU UR5, c[0x0][0x380] ;  /* 0x00007000ff0577ac */ /* 0x000e220008000800 */
[----:B------:R-:W-:-:S04]  /*05a0*/  UIADD3 UR4, UPT, UPT, UR9, UR4, URZ ;  /* 0x0000000409047290 */ /* 0x000fc8000fffe0ff */
[----:B0-----:R-:W-:-:S09]  /*05b0*/  UISETP.GE.AND UP0, UPT, UR4, UR5, UPT ;  /* 0x000000050400728c */ /* 0x001fd2000bf06270 */
[----:B------:R-:W-:Y:S05]  /*05c0*/  BRA.U !UP0, `(.L_x_10) ;  /* 0xfffffff908d87547 */ /* 0x000fea000b83ffff */
[----:B------:R-:W-:Y:S05]  /*05d0*/  EXIT ;  /* 0x000000000000794d */ /* 0x000fea0003800000 */
        .weak           $__internal_0_$__cuda_sm3x_div_rn_noftz_f32_slowpath
        .type           $__internal_0_$__cuda_sm3x_div_rn_noftz_f32_slowpath,@function
        .size           $__internal_0_$__cuda_sm3x_div_rn_noftz_f32_slowpath,(.L_x_23 - $__internal_0_$__cuda_sm3x_div_rn_noftz_f32_slowpath)
$__internal_0_$__cuda_sm3x_div_rn_noftz_f32_slowpath:
[----:B------:R-:W-:Y:S01]  /*05e0*/  SHF.R.U32.HI R19, RZ, 0x17, R3 ;  /* 0x00000017ff137819 */ /* 0x000fe20000011603 */
[----:B------:R-:W-:Y:S01]  /*05f0*/  BSSY.RECONVERGENT B3, `(.L_x_11) ;  /* 0x0000062000037945 */ /* 0x000fe20003800200 */
[----:B------:R-:W-:Y:S02]  /*0600*/  SHF.R.U32.HI R20, RZ, 0x17, R0 ;  /* 0x00000017ff147819 */ /* 0x000fe40000011600 */
[----:B------:R-:W-:Y:S02]  /*0610*/  LOP3.LUT R19, R19, 0xff, RZ, 0xc0, !PT ;  /* 0x000000ff13137812 */ /* 0x000fe400078ec0ff */
[----:B------:R-:W-:Y:S02]  /*0620*/  LOP3.LUT R24, R20, 0xff, RZ, 0xc0, !PT ;  /* 0x000000ff14187812 */ /* 0x000fe400078ec0ff */
[----:B------:R-:W-:-:S03]  /*0630*/  IADD3 R22, PT, PT, R19, -0x1, RZ ;  /* 0xffffffff13167810 */ /* 0x000fc60007ffe0ff */
[----:B------:R-:W-:Y:S01]  /*0640*/  VIADD R21, R24, 0xffffffff ;  /* 0xffffffff18157836 */ /* 0x000fe20000000000 */
[----:B------:R-:W-:-:S04]  /*0650*/  ISETP.GT.U32.AND P0, PT, R22, 0xfd, PT ;  /* 0x000000fd1600780c */ /* 0x000fc80003f04070 */
[----:B------:R-:W-:-:S13]  /*0660*/  ISETP.GT.U32.OR P0, PT, R21, 0xfd, P0 ;  /* 0x000000fd1500780c */ /* 0x000fda0000704470 */
[----:B------:R-:W-:Y:S01]  /*0670*/  @!P0 IMAD.MOV.U32 R20, RZ, RZ, RZ ;  /* 0x000000ffff148224 */ /* 0x000fe200078e00ff */
[----:B------:R-:W-:Y:S06]  /*0680*/  @!P0 BRA `(.L_x_12) ;  /* 0x00000000005c8947 */ /* 0x000fec0003800000 */
[----:B------:R-:W-:Y:S02]  /*0690*/  FSETP.GTU.FTZ.AND P0, PT, |R0|, +INF , PT ;  /* 0x7f8000000000780b */ /* 0x000fe40003f1c200 */
[----:B------:R-:W-:-:S04]  /*06a0*/  FSETP.GTU.FTZ.AND P1, PT, |R3|, +INF , PT ;  /* 0x7f8000000300780b */ /* 0x000fc80003f3c200 */
[----:B------:R-:W-:-:S13]  /*06b0*/  PLOP3.LUT P0, PT, P0, P1, PT, 0xf8, 0x8f ;  /* 0x00000000008f781c */ /* 0x000fda0000703f70 */
[----:B------:R-:W-:Y:S05]  /*06c0*/  @P0 BRA `(.L_x_13) ;  /* 0x00000004004c0947 */ /* 0x000fea0003800000 */
[----:B------:R-:W-:-:S13]  /*06d0*/  LOP3.LUT P0, RZ, R3, 0x7fffffff, R0, 0xc8, !PT ;  /* 0x7fffffff03ff7812 */ /* 0x000fda000780c800 */
[----:B------:R-:W-:Y:S05]  /*06e0*/  @!P0 BRA `(.L_x_14) ;  /* 0x00000004003c8947 */ /* 0x000fea0003800000 */
[C---:B------:R-:W-:Y:S02]  /*06f0*/  FSETP.NEU.FTZ.AND P2, PT, |R0|.reuse, +INF , PT ;  /* 0x7f8000000000780b */ /* 0x040fe40003f5d200 */
[----:B------:R-:W-:Y:S02]  /*0700*/  FSETP.NEU.FTZ.AND P1, PT, |R3|, +INF , PT ;  /* 0x7f8000000300780b */ /* 0x000fe40003f3d200 */
[----:B------:R-:W-:-:S11]  /*0710*/  FSETP.NEU.FTZ.AND P0, PT, |R0|, +INF , PT ;  /* 0x7f8000000000780b */ /* 0x000fd60003f1d200 */
[----:B------:R-:W-:Y:S05]  /*0720*/  @!P1 BRA !P2, `(.L_x_14) ;  /* 0x00000004002c9947 */ /* 0x000fea0005000000 */
[----:B------:R-:W-:-:S04]  /*0730*/  LOP3.LUT P2, RZ, R0, 0x7fffffff, RZ, 0xc0, !PT ;  /* 0x7fffffff00ff7812 */ /* 0x000fc8000784c0ff */
[----:B------:R-:W-:-:S13]  /*0740*/  PLOP3.LUT P1, PT, P1, P2, PT, 0x2f, 0xf2 ;  /* 0x0000000000f2781c */ /* 0x000fda0000f24577 */
[----:B------:R-:W-:Y:S05]  /*0750*/  @P1 BRA `(.L_x_15) ;  /* 0x0000000400181947 */ /* 0x000fea0003800000 */
[----:B------:R-:W-:-:S04]  /*0760*/  LOP3.LUT P1, RZ, R3, 0x7fffffff, RZ, 0xc0, !PT ;  /* 0x7fffffff03ff7812 */ /* 0x000fc8000782c0ff */
[----:B------:R-:W-:-:S13]  /*0770*/  PLOP3.LUT P0, PT, P0, P1, PT, 0x2f, 0xf2 ;  /* 0x0000000000f2781c */ /* 0x000fda0000702577 */
[----:B------:R-:W-:Y:S05]  /*0780*/  @P0 BRA `(.L_x_16) ;  /* 0x0000000400000947 */ /* 0x000fea0003800000 */
[----:B------:R-:W-:Y:S02]  /*0790*/  ISETP.GE.AND P0, PT, R21, RZ, PT ;  /* 0x000000ff1500720c */ /* 0x000fe40003f06270 */
[----:B------:R-:W-:-:S11]  /*07a0*/  ISETP.GE.AND P1, PT, R22, RZ, PT ;  /* 0x000000ff1600720c */ /* 0x000fd60003f26270 */
[----:B------:R-:W-:Y:S02]  /*07b0*/  @P0 IMAD.MOV.U32 R20, RZ, RZ, RZ ;  /* 0x000000ffff140224 */ /* 0x000fe400078e00ff */
[----:B------:R-:W-:Y:S01]  /*07c0*/  @!P0 FFMA R0, R0, 1.84467440737095516160e+19, RZ ;  /* 0x5f80000000008823 */ /* 0x000fe200000000ff */
[----:B------:R-:W-:Y:S02]  /*07d0*/  @!P0 IMAD.MOV.U32 R20, RZ, RZ, -0x40 ;  /* 0xffffffc0ff148424 */ /* 0x000fe400078e00ff */
[----:B------:R-:W-:Y:S02]  /*07e0*/  @!P1 FFMA R3, R3, 1.84467440737095516160e+19, RZ ;  /* 0x5f80000003039823 */ /* 0x000fe400000000ff */
[----:B------:R-:W-:-:S07]  /*07f0*/  @!P1 VIADD R20, R20, 0x40 ;  /* 0x0000004014149836 */ /* 0x000fce0000000000 */
.L_x_12:
[----:B------:R-:W-:Y:S01]  /*0800*/  LEA R22, R19, 0xc0800000, 0x17 ;  /* 0xc080000013167811 */ /* 0x000fe200078eb8ff */
[----:B------:R-:W-:Y:S03]  /*0810*/  BSSY.RECONVERGENT B4, `(.L_x_17) ;  /* 0x0000036000047945 */ /* 0x000fe60003800200 */
[----:B------:R-:W-:Y:S01]  /*0820*/  IADD3 R23, PT, PT, -R22, R3, RZ ;  /* 0x0000000316177210 */ /* 0x000fe20007ffe1ff */
[----:B------:R-:W-:-:S03]  /*0830*/  VIADD R22, R24, 0xffffff81 ;  /* 0xffffff8118167836 */ /* 0x000fc60000000000 */
[----:B------:R0:W1:Y:S01]  /*0840*/  MUFU.RCP R3, R23 ;  /* 0x0000001700037308 */ /* 0x0000620000001000 */
[----:B------:R-:W-:Y:S01]  /*0850*/  FADD.FTZ R21, -R23, -RZ ;  /* 0x800000ff17157221 */ /* 0x000fe20000010100 */
[C---:B------:R-:W-:Y:S01]  /*0860*/  IMAD R0, R22.reuse, -0x800000, R0 ;  /* 0xff80000016007824 */ /* 0x040fe200078e0200 */
[----:B0-----:R-:W-:-:S05]  /*0870*/  IADD3 R23, PT, PT, R22, 0x7f, -R19 ;  /* 0x0000007f16177810 */ /* 0x001fca0007ffe813 */
[----:B------:R-:W-:Y:S02]  /*0880*/  IMAD.IADD R23, R23, 0x1, R20 ;  /* 0x0000000117177824 */ /* 0x000fe400078e0214 */
[----:B-1----:R-:W-:-:S04]  /*0890*/  FFMA R24, R3, R21, 1 ;  /* 0x3f80000003187423 */ /* 0x002fc80000000015 */
[----:B------:R-:W-:-:S04]  /*08a0*/  FFMA R3, R3, R24, R3 ;  /* 0x0000001803037223 */ /* 0x000fc80000000003 */
[----:B------:R-:W-:-:S04]  /*08b0*/  FFMA R24, R0, R3, RZ ;  /* 0x0000000300187223 */ /* 0x000fc800000000ff */
[----:B------:R-:W-:-:S04]  /*08c0*/  FFMA R25, R21, R24, R0 ;  /* 0x0000001815197223 */ /* 0x000fc80000000000 */
[----:B------:R-:W-:-:S04]  /*08d0*/  FFMA R24, R3, R25, R24 ;  /* 0x0000001903187223 */ /* 0x000fc80000000018 */
[----:B------:R-:W-:-:S04]  /*08e0*/  FFMA R21, R21, R24, R0 ;  /* 0x0000001815157223 */ /* 0x000fc80000000000 */
[----:B------:R-:W-:-:S05]  /*08f0*/  FFMA R0, R3, R21, R24 ;  /* 0x0000001503007223 */ /* 0x000fca0000000018 */
[----:B------:R-:W-:-:S04]  /*0900*/  SHF.R.U32.HI R19, RZ, 0x17, R0 ;  /* 0x00000017ff137819 */ /* 0x000fc80000011600 */
[----:B------:R-:W-:-:S05]  /*0910*/  LOP3.LUT R19, R19, 0xff, RZ, 0xc0, !PT ;  /* 0x000000ff13137812 */ /* 0x000fca00078ec0ff */
[----:B------:R-:W-:-:S04]  /*0920*/  IMAD.IADD R22, R19, 0x1, R23 ;  /* 0x0000000113167824 */ /* 0x000fc800078e0217 */
[----:B------:R-:W-:-:S05]  /*0930*/  VIADD R19, R22, 0xffffffff ;  /* 0xffffffff16137836 */ /* 0x000fca0000000000 */
[----:B------:R-:W-:-:S13]  /*0940*/  ISETP.GE.U32.AND P0, PT, R19, 0xfe, PT ;  /* 0x000000fe1300780c */ /* 0x000fda0003f06070 */
[----:B------:R-:W-:Y:S05]  /*0950*/  @!P0 BRA `(.L_x_18) ;  /* 0x0000000000808947 */ /* 0x000fea0003800000 */
[----:B------:R-:W-:-:S13]  /*0960*/  ISETP.GT.AND P0, PT, R22, 0xfe, PT ;  /* 0x000000fe1600780c */ /* 0x000fda0003f04270 */
[----:B------:R-:W-:Y:S05]  /*0970*/  @P0 BRA `(.L_x_19) ;  /* 0x00000000006c0947 */ /* 0x000fea0003800000 */
[----:B------:R-:W-:-:S13]  /*0980*/  ISETP.GE.AND P0, PT, R22, 0x1, PT ;  /* 0x000000011600780c */ /* 0x000fda0003f06270 */
[----:B------:R-:W-:Y:S05]  /*0990*/  @P0 BRA `(.L_x_20) ;  /* 0x0000000000740947 */ /* 0x000fea0003800000 */
[----:B------:R-:W-:Y:S02]  /*09a0*/  ISETP.GE.AND P0, PT, R22, -0x18, PT ;  /* 0xffffffe81600780c */ /* 0x000fe40003f06270 */
[----:B------:R-:W-:-:S11]  /*09b0*/  LOP3.LUT R0, R0, 0x80000000, RZ, 0xc0, !PT ;  /* 0x8000000000007812 */ /* 0x000fd600078ec0ff */
[----:B------:R-:W-:Y:S05]  /*09c0*/  @!P0 BRA `(.L_x_20) ;  /* 0x0000000000688947 */ /* 0x000fea0003800000 */
[-CC-:B------:R-:W-:Y:S01]  /*09d0*/  FFMA.RZ R19, R3, R21.reuse, R24.reuse ;  /* 0x0000001503137223 */ /* 0x180fe2000000c018 */
[C---:B------:R-:W-:Y:S02]  /*09e0*/  ISETP.NE.AND P2, PT, R22.reuse, RZ, PT ;  /* 0x000000ff1600720c */ /* 0x040fe40003f45270 */
[C---:B------:R-:W-:Y:S02]  /*09f0*/  ISETP.NE.AND P1, PT, R22.reuse, RZ, PT ;  /* 0x000000ff1600720c */ /* 0x040fe40003f25270 */
[----:B------:R-:W-:Y:S01]  /*0a00*/  LOP3.LUT R20, R19, 0x7fffff, RZ, 0xc0, !PT ;  /* 0x007fffff13147812 */ /* 0x000fe200078ec0ff */
[CCC-:B------:R-:W-:Y:S01]  /*0a10*/  FFMA.RP R19, R3.reuse, R21.reuse, R24.reuse ;  /* 0x0000001503137223 */ /* 0x1c0fe20000008018 */
[----:B------:R-:W-:Y:S01]  /*0a20*/  FFMA.RM R24, R3, R21, R24 ;  /* 0x0000001503187223 */ /* 0x000fe20000004018 */
[----:B------:R-:W-:Y:S01]  /*0a30*/  VIADD R3, R22, 0x20 ;  /* 0x0000002016037836 */ /* 0x000fe20000000000 */
[----:B------:R-:W-:Y:S02]  /*0a40*/  LOP3.LUT R20, R20, 0x800000, RZ, 0xfc, !PT ;  /* 0x0080000014147812 */ /* 0x000fe400078efcff */
[----:B------:R-:W-:-:S02]  /*0a50*/  IADD3 R21, PT, PT, -R22, RZ, RZ ;  /* 0x000000ff16157210 */ /* 0x000fc40007ffe1ff */
[----:B------:R-:W-:Y:S02]  /*0a60*/  SHF.L.U32 R3, R20, R3, RZ ;  /* 0x0000000314037219 */ /* 0x000fe400000006ff */
[----:B------:R-:W-:Y:S02]  /*0a70*/  FSETP.NEU.FTZ.AND P0, PT, R19, R24, PT ;  /* 0x000000181300720b */ /* 0x000fe40003f1d000 */
[----:B------:R-:W-:Y:S02]  /*0a80*/  SEL R19, R21, RZ, P2 ;  /* 0x000000ff15137207 */ /* 0x000fe40001000000 */
[----:B------:R-:W-:Y:S02]  /*0a90*/  ISETP.NE.AND P1, PT, R3, RZ, P1 ;  /* 0x000000ff0300720c */ /* 0x000fe40000f25270 */
[----:B------:R-:W-:Y:S02]  /*0aa0*/  SHF.R.U32.HI R19, RZ, R19, R20 ;  /* 0x00000013ff137219 */ /* 0x000fe40000011614 */
[----:B------:R-:W-:-:S02]  /*0ab0*/  PLOP3.LUT P0, PT, P0, P1, PT, 0xf8, 0x8f ;  /* 0x00000000008f781c */ /* 0x000fc40000703f70 */
[----:B------:R-:W-:Y:S02]  /*0ac0*/  SHF.R.U32.HI R20, RZ, 0x1, R19 ;  /* 0x00000001ff147819 */ /* 0x000fe40000011613 */
[----:B------:R-:W-:-:S04]  /*0ad0*/  SEL R3, RZ, 0x1, !P0 ;  /* 0x00000001ff037807 */ /* 0x000fc80004000000 */
[----:B------:R-:W-:-:S04]  /*0ae0*/  LOP3.LUT R22, R3, 0x1, R20, 0xf8, !PT ;  /* 0x0000000103167812 */ /* 0x000fc800078ef814 */
[----:B------:R-:W-:-:S05]  /*0af0*/  LOP3.LUT R19, R22, R19, RZ, 0xc0, !PT ;  /* 0x0000001316137212 */ /* 0x000fca00078ec0ff */
[----:B------:R-:W-:-:S05]  /*0b00*/  IMAD.IADD R19, R20, 0x1, R19 ;  /* 0x0000000114137824 */ /* 0x000fca00078e0213 */
[----:B------:R-:W-:Y:S01]  /*0b10*/  LOP3.LUT R0, R19, R0, RZ, 0xfc, !PT ;  /* 0x0000000013007212 */ /* 0x000fe200078efcff */
[----:B------:R-:W-:Y:S06]  /*0b20*/  BRA `(.L_x_20) ;  /* 0x0000000000107947 */ /* 0x000fec0003800000 */
.L_x_19:
[----:B------:R-:W-:-:S04]  /*0b30*/  LOP3.LUT R0, R0, 0x80000000, RZ, 0xc0, !PT ;  /* 0x8000000000007812 */ /* 0x000fc800078ec0ff */
[----:B------:R-:W-:Y:S01]  /*0b40*/  LOP3.LUT R0, R0, 0x7f800000, RZ, 0xfc, !PT ;  /* 0x7f80000000007812 */ /* 0x000fe200078efcff */
[----:B------:R-:W-:Y:S06]  /*0b50*/  BRA `(.L_x_20) ;  /* 0x0000000000047947 */ /* 0x000fec0003800000 */
.L_x_18:
[----:B------:R-:W-:-:S07]  /*0b60*/  IMAD R0, R23, 0x800000, R0 ;  /* 0x0080000017007824 */ /* 0x000fce00078e0200 */
.L_x_20:
[----:B------:R-:W-:Y:S05]  /*0b70*/  BSYNC.RECONVERGENT B4 ;  /* 0x0000000000047941 */ /* 0x000fea0003800200 */
.L_x_17:
[----:B------:R-:W-:Y:S05]  /*0b80*/  BRA `(.L_x_21) ;  /* 0x0000000000207947 */ /* 0x000fea0003800000 */
.L_x_16:
[----:B------:R-:W-:-:S04]  /*0b90*/  LOP3.LUT R0, R3, 0x80000000, R0, 0x48, !PT ;  /* 0x8000000003007812 */ /* 0x000fc800078e4800 */
[----:B------:R-:W-:Y:S01]  /*0ba0*/  LOP3.LUT R0, R0, 0x7f800000, RZ, 0xfc, !PT ;  /* 0x7f80000000007812 */ /* 0x000fe200078efcff */
[----:B------:R-:W-:Y:S06]  /*0bb0*/  BRA `(.L_x_21) ;  /* 0x0000000000147947 */ /* 0x000fec0003800000 */
.L_x_15:
[----:B------:R-:W-:Y:S01]  /*0bc0*/  LOP3.LUT R0, R3, 0x80000000, R0, 0x48, !PT ;  /* 0x8000000003007812 */ /* 0x000fe200078e4800 */
[----:B------:R-:W-:Y:S06]  /*0bd0*/  BRA `(.L_x_21) ;  /* 0x00000000000c7947 */ /* 0x000fec0003800000 */
.L_x_14:
[----:B------:R-:W0:Y:S01]  /*0be0*/  MUFU.RSQ R0, -QNAN ;  /* 0xffc0000000007908 */ /* 0x000e220000001400 */
[----:B------:R-:W-:Y:S05]  /*0bf0*/  BRA `(.L_x_21) ;  /* 0x0000000000047947 */ /* 0x000fea0003800000 */
.L_x_13:
[----:B------:R-:W-:-:S07]  /*0c00*/  FADD.FTZ R0, R0, R3 ;  /* 0x0000000300007221 */ /* 0x000fce0000010000 */
.L_x_21:
[----:B------:R-:W-:Y:S05]  /*0c10*/  BSYNC.RECONVERGENT B3 ;  /* 0x0000000000037941 */ /* 0x000fea0003800200 */
.L_x_11:
[----:B------:R-:W-:Y:S02]  /*0c20*/  IMAD.MOV.U32 R19, RZ, RZ, 0x0 ;  /* 0x00000000ff137424 */ /* 0x000fe400078e00ff */
[----:B0-----:R-:W-:Y:S02]  /*0c30*/  IMAD.MOV.U32 R3, RZ, RZ, R0 ;  /* 0x000000ffff037224 */ /* 0x001fe400078e0000 */
[----:B------:R-:W-:Y:S05]  /*0c40*/  RET.REL.NODEC R18 `(_Z24resize_nearest_kernel_2diff4int2PKfiiPfii) ;  /* 0xfffffff012ec7950 */ /* 0x000fea0003c3ffff */
.L_x_22:
[----:B------:R-:W-:-:S00]  /*0c50*/  BRA `(.L_x_22) ;  /* 0xfffffffc00fc7947 */ /* 0x000fc0000383ffff */
[----:B------:R-:W-:-:S00]  /*0c60*/  NOP ;  /* 0x0000000000007918 */ /* 0x000fc00000000000 */
        /* <DEDUP_REMOVED lines=9> */
.L_x_23:


//--------------------- .nv.shared.reserved.0     --------------------------
	.section	.nv.shared.reserved.0,"aw",@nobits
	.weak		__nv_reservedSMEM_offset_0_alias
	.size		__nv_reservedSMEM_offset_0_alias, 0, 64
	.other		__nv_reservedSMEM_offset_0_alias,@"STO_CUDA_RESERVED_SHARED STV_DEFAULT"
__nv_reservedSMEM_offset_0_alias:
	.zero		0
	.zero		64


//--------------------- .nv.constant0._Z24resize_nearest_kernel_2diff4int2PKfiiPfii --------------------------
	.section	.nv.constant0._Z24resize_nearest_kernel_2diff4int2PKfiiPfii,"a",@progbits
	.sectionflags	@""
	.align	4
.nv.constant0._Z24resize_nearest_kernel_2diff4int2PKfiiPfii:
	.zero		952


//--------------------- SYMBOLS --------------------------

	.type		.nv.reservedSmem.offset0,@object
	.size		.nv.reservedSmem.offset0,0x4
